//
// Generated by NVIDIA NVVM Compiler
//
// Compiler Build ID: CL-36424714
// Cuda compilation tools, release 13.0, V13.0.88
// Based on NVVM 20.0.0
//

.version 9.0
.target sm_100
.address_size 64

	// .globl	_Z9matrixMulPdS_S_i

.visible .entry _Z9matrixMulPdS_S_i(
	.param .u64 .ptr .align 1 _Z9matrixMulPdS_S_i_param_0,
	.param .u64 .ptr .align 1 _Z9matrixMulPdS_S_i_param_1,
	.param .u64 .ptr .align 1 _Z9matrixMulPdS_S_i_param_2,
	.param .u32 _Z9matrixMulPdS_S_i_param_3
)
{
	.reg .pred 	%p<10>;
	.reg .b32 	%r<41>;
	.reg .b64 	%rd<67>;
	.reg .b64 	%fd<67>;

	ld.param.u64 	%rd14, [_Z9matrixMulPdS_S_i_param_0];
	ld.param.u64 	%rd15, [_Z9matrixMulPdS_S_i_param_1];
	ld.param.u32 	%r17, [_Z9matrixMulPdS_S_i_param_3];
	cvta.to.global.u64 	%rd1, %rd15;
	cvta.to.global.u64 	%rd2, %rd14;
	mov.u32 	%r18, %ctaid.y;
	mov.u32 	%r19, %ntid.y;
	mov.u32 	%r20, %tid.y;
	mad.lo.s32 	%r1, %r18, %r19, %r20;
	mov.u32 	%r21, %ctaid.x;
	mov.u32 	%r22, %ntid.x;
	mov.u32 	%r23, %tid.x;
	mad.lo.s32 	%r2, %r21, %r22, %r23;
	max.s32 	%r24, %r1, %r2;
	setp.ge.s32 	%p1, %r24, %r17;
	@%p1 bra 	$L__BB0_13;
	mul.lo.s32 	%r3, %r17, %r1;
	and.b32  	%r4, %r17, 7;
	setp.lt.u32 	%p2, %r17, 8;
	mov.f64 	%fd66, 0d0000000000000000;
	mov.b32 	%r39, 0;
	@%p2 bra 	$L__BB0_4;
	and.b32  	%r26, %r17, 2147483640;
	neg.s32 	%r37, %r26;
	mul.wide.s32 	%rd16, %r17, 8;
	add.s64 	%rd3, %rd1, %rd16;
	mul.wide.s32 	%rd17, %r17, 16;
	add.s64 	%rd4, %rd1, %rd17;
	mul.wide.s32 	%rd18, %r17, 24;
	add.s64 	%rd5, %rd1, %rd18;
	mul.wide.s32 	%rd19, %r17, 32;
	add.s64 	%rd6, %rd1, %rd19;
	mul.wide.s32 	%rd20, %r17, 40;
	add.s64 	%rd7, %rd1, %rd20;
	mul.wide.s32 	%rd21, %r17, 48;
	add.s64 	%rd8, %rd1, %rd21;
	mul.wide.s32 	%rd22, %r17, 56;
	add.s64 	%rd9, %rd1, %rd22;
	mul.wide.u32 	%rd23, %r3, 8;
	add.s64 	%rd24, %rd23, %rd2;
	add.s64 	%rd66, %rd24, 32;
	mov.f64 	%fd66, 0d0000000000000000;
	mov.u32 	%r36, %r2;
$L__BB0_3:
	.pragma "nounroll";
	and.b32  	%r39, %r17, 2147483640;
	mul.wide.s32 	%rd25, %r36, 8;
	add.s64 	%rd26, %rd3, %rd25;
	add.s64 	%rd27, %rd4, %rd25;
	add.s64 	%rd28, %rd5, %rd25;
	add.s64 	%rd29, %rd6, %rd25;
	add.s64 	%rd30, %rd7, %rd25;
	add.s64 	%rd31, %rd8, %rd25;
	add.s64 	%rd32, %rd9, %rd25;
	add.s64 	%rd33, %rd1, %rd25;
	ld.global.f64 	%fd16, [%rd66+-32];
	ld.global.f64 	%fd17, [%rd33];
	fma.rn.f64 	%fd18, %fd16, %fd17, %fd66;
	ld.global.f64 	%fd19, [%rd66+-24];
	ld.global.f64 	%fd20, [%rd26];
	fma.rn.f64 	%fd21, %fd19, %fd20, %fd18;
	ld.global.f64 	%fd22, [%rd66+-16];
	ld.global.f64 	%fd23, [%rd27];
	fma.rn.f64 	%fd24, %fd22, %fd23, %fd21;
	ld.global.f64 	%fd25, [%rd66+-8];
	ld.global.f64 	%fd26, [%rd28];
	fma.rn.f64 	%fd27, %fd25, %fd26, %fd24;
	ld.global.f64 	%fd28, [%rd66];
	ld.global.f64 	%fd29, [%rd29];
	fma.rn.f64 	%fd30, %fd28, %fd29, %fd27;
	ld.global.f64 	%fd31, [%rd66+8];
	ld.global.f64 	%fd32, [%rd30];
	fma.rn.f64 	%fd33, %fd31, %fd32, %fd30;
	ld.global.f64 	%fd34, [%rd66+16];
	ld.global.f64 	%fd35, [%rd31];
	fma.rn.f64 	%fd36, %fd34, %fd35, %fd33;
	ld.global.f64 	%fd37, [%rd66+24];
	ld.global.f64 	%fd38, [%rd32];
	fma.rn.f64 	%fd66, %fd37, %fd38, %fd36;
	add.s32 	%r37, %r37, 8;
	shl.b32 	%r27, %r17, 3;
	add.s32 	%r36, %r36, %r27;
	add.s64 	%rd66, %rd66, 64;
	setp.ne.s32 	%p3, %r37, 0;
	@%p3 bra 	$L__BB0_3;
$L__BB0_4:
	setp.eq.s32 	%p4, %r4, 0;
	@%p4 bra 	$L__BB0_12;
	and.b32  	%r12, %r17, 3;
	setp.lt.u32 	%p5, %r4, 4;
	@%p5 bra 	$L__BB0_7;
	add.s32 	%r28, %r39, %r3;
	mul.wide.u32 	%rd34, %r28, 8;
	add.s64 	%rd35, %rd2, %rd34;
	ld.global.f64 	%fd40, [%rd35];
	mad.lo.s32 	%r29, %r39, %r17, %r2;
	mul.wide.s32 	%rd36, %r29, 8;
	add.s64 	%rd37, %rd1, %rd36;
	ld.global.f64 	%fd41, [%rd37];
	fma.rn.f64 	%fd42, %fd40, %fd41, %fd66;
	cvt.u64.u32 	%rd38, %r3;
	cvt.u64.u32 	%rd39, %r39;
	add.s64 	%rd40, %rd39, %rd38;
	shl.b64 	%rd41, %rd40, 3;
	add.s64 	%rd42, %rd2, %rd41;
	ld.global.f64 	%fd43, [%rd42+8];
	mul.wide.s32 	%rd43, %r17, 8;
	add.s64 	%rd44, %rd37, %rd43;
	ld.global.f64 	%fd44, [%rd44];
	fma.rn.f64 	%fd45, %fd43, %fd44, %fd42;
	ld.global.f64 	%fd46, [%rd42+16];
	add.s64 	%rd45, %rd44, %rd43;
	ld.global.f64 	%fd47, [%rd45];
	fma.rn.f64 	%fd48, %fd46, %fd47, %fd45;
	ld.global.f64 	%fd49, [%rd42+24];
	add.s64 	%rd46, %rd45, %rd43;
	ld.global.f64 	%fd50, [%rd46];
	fma.rn.f64 	%fd66, %fd49, %fd50, %fd48;
	add.s32 	%r39, %r39, 4;
$L__BB0_7:
	setp.eq.s32 	%p6, %r12, 0;
	@%p6 bra 	$L__BB0_12;
	setp.eq.s32 	%p7, %r12, 1;
	@%p7 bra 	$L__BB0_10;
	add.s32 	%r30, %r39, %r3;
	mul.wide.u32 	%rd47, %r30, 8;
	add.s64 	%rd48, %rd2, %rd47;
	ld.global.f64 	%fd52, [%rd48];
	mad.lo.s32 	%r31, %r39, %r17, %r2;
	mul.wide.s32 	%rd49, %r31, 8;
	add.s64 	%rd50, %rd1, %rd49;
	ld.global.f64 	%fd53, [%rd50];
	fma.rn.f64 	%fd54, %fd52, %fd53, %fd66;
	cvt.u64.u32 	%rd51, %r3;
	cvt.u64.u32 	%rd52, %r39;
	add.s64 	%rd53, %rd52, %rd51;
	shl.b64 	%rd54, %rd53, 3;
	add.s64 	%rd55, %rd2, %rd54;
	ld.global.f64 	%fd55, [%rd55+8];
	mul.wide.s32 	%rd56, %r17, 8;
	add.s64 	%rd57, %rd50, %rd56;
	ld.global.f64 	%fd56, [%rd57];
	fma.rn.f64 	%fd66, %fd55, %fd56, %fd54;
	add.s32 	%r39, %r39, 2;
$L__BB0_10:
	and.b32  	%r32, %r17, 1;
	setp.eq.b32 	%p8, %r32, 1;
	not.pred 	%p9, %p8;
	@%p9 bra 	$L__BB0_12;
	add.s32 	%r33, %r39, %r3;
	mul.wide.u32 	%rd58, %r33, 8;
	add.s64 	%rd59, %rd2, %rd58;
	ld.global.f64 	%fd57, [%rd59];
	mad.lo.s32 	%r34, %r39, %r17, %r2;
	mul.wide.s32 	%rd60, %r34, 8;
	add.s64 	%rd61, %rd1, %rd60;
	ld.global.f64 	%fd58, [%rd61];
	fma.rn.f64 	%fd66, %fd57, %fd58, %fd66;
$L__BB0_12:
	ld.param.u64 	%rd65, [_Z9matrixMulPdS_S_i_param_2];
	add.s32 	%r35, %r3, %r2;
	cvta.to.global.u64 	%rd62, %rd65;
	mul.wide.s32 	%rd63, %r35, 8;
	add.s64 	%rd64, %rd62, %rd63;
	st.global.f64 	[%rd64], %fd66;
$L__BB0_13:
	ret;

}


// ===== COMPILED SASS (sm_100) =====

	.target	sm_100

	.elftype	@"ET_EXEC"


//--------------------- .note.nv.tkinfo           --------------------------
	.section	.note.nv.tkinfo,"",@"SHT_NOTE"
	.sectionflags	@"SHF_NOTE_NV_TKINFO"
	.tkinfo
        /*0018*/ 	.word	0x00000002
        /*0030*/ 	.string	""
        /*0030*/ 	.string	"ptxas"
        /*0030*/ 	.string	"Cuda compilation tools, release 13.0, V13.0.88"
        /*0030*/ 	.string	"Build cuda_13.0.r13.0/compiler.36424714_0"
        /*0030*/ 	.string	"-arch sm_100 -m 64 "



//--------------------- .note.nv.cuinfo           --------------------------
	.section	.note.nv.cuinfo,"",@"SHT_NOTE"
	.sectionflags	@"SHF_NOTE_NV_CUINFO"
        /*0018*/ 	.short	0x0002
        /*001a*/ 	.short	0x0064
        /*001c*/ 	.short	0x0082
	.zero		2


//--------------------- .nv.info                  --------------------------
	.section	.nv.info,"",@"SHT_CUDA_INFO"
	.align	4


	//----- nvinfo : EIATTR_REGCOUNT
	.align		4
        /*0000*/ 	.byte	0x04, 0x2f
        /*0002*/ 	.short	(.L_1 - .L_0)
	.align		4
.L_0:
        /*0004*/ 	.word	index@(_Z9matrixMulPdS_S_i)
        /*0008*/ 	.word	0x0000001e


	//----- nvinfo : EIATTR_FRAME_SIZE
	.align		4
.L_1:
        /*000c*/ 	.byte	0x04, 0x11
        /*000e*/ 	.short	(.L_3 - .L_2)
	.align		4
.L_2:
        /*0010*/ 	.word	index@(_Z9matrixMulPdS_S_i)
        /*0014*/ 	.word	0x00000000


	//----- nvinfo : EIATTR_MIN_STACK_SIZE
	.align		4
.L_3:
        /*0018*/ 	.byte	0x04, 0x12
        /*001a*/ 	.short	(.L_5 - .L_4)
	.align		4
.L_4:
        /*001c*/ 	.word	index@(_Z9matrixMulPdS_S_i)
        /*0020*/ 	.word	0x00000000
.L_5:


//--------------------- .nv.compat                --------------------------
	.section	.nv.compat,"",@"SHT_CUDA_COMPAT_INFO"
	.align	4
        /*0000*/ 	.byte	0x02, 0x09, 0x00, 0x00, 0x02, 0x02, 0x01, 0x00, 0x02, 0x05, 0x05, 0x00, 0x03, 0x07, 0x01, 0x01
        /*0010*/ 	.byte	0x02, 0x03, 0x00, 0x00, 0x02, 0x06, 0x01, 0x00, 0x04, 0x0b, 0x08, 0x00, 0x01, 0x00, 0x00, 0x00
        /*0020*/ 	.byte	0x00, 0x00, 0x00, 0x00


//--------------------- .nv.info._Z9matrixMulPdS_S_i --------------------------
	.section	.nv.info._Z9matrixMulPdS_S_i,"",@"SHT_CUDA_INFO"
	.sectionflags	@""
	.align	4


	//----- nvinfo : EIATTR_CUDA_API_VERSION
	.align		4
        /*0000*/ 	.byte	0x04, 0x37
        /*0002*/ 	.short	(.L_7 - .L_6)
.L_6:
        /*0004*/ 	.word	0x00000082


	//----- nvinfo : EIATTR_KPARAM_INFO
	.align		4
.L_7:
        /*0008*/ 	.byte	0x04, 0x17
        /*000a*/ 	.short	(.L_9 - .L_8)
.L_8:
        /*000c*/ 	.word	0x00000000
        /*0010*/ 	.short	0x0003
        /*0012*/ 	.short	0x0018
        /*0014*/ 	.byte	0x00, 0xf0, 0x11, 0x00


	//----- nvinfo : EIATTR_KPARAM_INFO
	.align		4
.L_9:
        /*0018*/ 	.byte	0x04, 0x17
        /*001a*/ 	.short	(.L_11 - .L_10)
.L_10:
        /*001c*/ 	.word	0x00000000
        /*0020*/ 	.short	0x0002
        /*0022*/ 	.short	0x0010
        /*0024*/ 	.byte	0x00, 0xf5, 0x21, 0x00


	//----- nvinfo : EIATTR_KPARAM_INFO
	.align		4
.L_11:
        /*0028*/ 	.byte	0x04, 0x17
        /*002a*/ 	.short	(.L_13 - .L_12)
.L_12:
        /*002c*/ 	.word	0x00000000
        /*0030*/ 	.short	0x0001
        /*0032*/ 	.short	0x0008
        /*0034*/ 	.byte	0x00, 0xf5, 0x21, 0x00


	//----- nvinfo : EIATTR_KPARAM_INFO
	.align		4
.L_13:
        /*0038*/ 	.byte	0x04, 0x17
        /*003a*/ 	.short	(.L_15 - .L_14)
.L_14:
        /*003c*/ 	.word	0x00000000
        /*0040*/ 	.short	0x0000
        /*0042*/ 	.short	0x0000
        /*0044*/ 	.byte	0x00, 0xf5, 0x21, 0x00


	//----- nvinfo : EIATTR_SPARSE_MMA_MASK
	.align		4
.L_15:
        /*0048*/ 	.byte	0x03, 0x50
        /*004a*/ 	.short	0x0000


	//----- nvinfo : EIATTR_MAXREG_COUNT
	.align		4
        /*004c*/ 	.byte	0x03, 0x1b
        /*004e*/ 	.short	0x00ff


	//----- nvinfo : EIATTR_MERCURY_ISA_VERSION
	.align		4
        /*0050*/ 	.byte	0x03, 0x5f
        /*0052*/ 	.short	0x0101


	//----- nvinfo : EIATTR_VRC_CTA_INIT_COUNT
	.align		4
        /*0054*/ 	.byte	0x02, 0x4a
	.zero		1
	.zero		1


	//----- nvinfo : EIATTR_EXIT_INSTR_OFFSETS
	.align		4
        /*0058*/ 	.byte	0x04, 0x1c
        /*005a*/ 	.short	(.L_17 - .L_16)


	//   ....[0]....
.L_16:
        /*005c*/ 	.word	0x000000c0


	//   ....[1]....
        /*0060*/ 	.word	0x00000ad0


	//----- nvinfo : EIATTR_CBANK_PARAM_SIZE
	.align		4
.L_17:
        /*0064*/ 	.byte	0x03, 0x19
        /*0066*/ 	.short	0x001c


	//----- nvinfo : EIATTR_PARAM_CBANK
	.align		4
        /*0068*/ 	.byte	0x04, 0x0a
        /*006a*/ 	.short	(.L_19 - .L_18)
	.align		4
.L_18:
        /*006c*/ 	.word	index@(.nv.constant0._Z9matrixMulPdS_S_i)
        /*0070*/ 	.short	0x0380
        /*0072*/ 	.short	0x001c


	//----- nvinfo : EIATTR_SW_WAR
	.align		4
.L_19:
        /*0074*/ 	.byte	0x04, 0x36
        /*0076*/ 	.short	(.L_21 - .L_20)
.L_20:
        /*0078*/ 	.word	0x00000008
.L_21:


//--------------------- .nv.callgraph             --------------------------
	.section	.nv.callgraph,"",@"SHT_CUDA_CALLGRAPH"
	.align	4
	.sectionentsize	8
	.align		4
        /*0000*/ 	.word	0x00000000
	.align		4
        /*0004*/ 	.word	0xffffffff
	.align		4
        /*0008*/ 	.word	0x00000000
	.align		4
        /*000c*/ 	.word	0xfffffffe
	.align		4
        /*0010*/ 	.word	0x00000000
	.align		4
        /*0014*/ 	.word	0xfffffffd
	.align		4
        /*0018*/ 	.word	0x00000000
	.align		4
        /*001c*/ 	.word	0xfffffffc


//--------------------- .text._Z9matrixMulPdS_S_i --------------------------
	.section	.text._Z9matrixMulPdS_S_i,"ax",@progbits
	.align	128
        .global         _Z9matrixMulPdS_S_i
        .type           _Z9matrixMulPdS_S_i,@function
        .size           _Z9matrixMulPdS_S_i,(.L_x_5 - _Z9matrixMulPdS_S_i)
        .other          _Z9matrixMulPdS_S_i,@"STO_CUDA_ENTRY STV_DEFAULT"
_Z9matrixMulPdS_S_i:
.text._Z9matrixMulPdS_S_i:
[----:B------:R-:W-:Y:S01]  /*0000*/  LDC R1, c[0x0][0x37c] ;  /* 0x0000df00ff017b82 */ /* 0x000fe20000000800 */
[----:B------:R-:W0:Y:S07]  /*0010*/  S2R R0, SR_TID.Y ;  /* 0x0000000000007919 */ /* 0x000e2e0000002200 */
[----:B------:R-:W0:Y:S01]  /*0020*/  S2UR UR4, SR_CTAID.Y ;  /* 0x00000000000479c3 */ /* 0x000e220000002600 */
[----:B------:R-:W1:Y:S01]  /*0030*/  LDCU UR18, c[0x0][0x398] ;  /* 0x00007300ff1277ac */ /* 0x000e620008000800 */
[----:B------:R-:W2:Y:S06]  /*0040*/  S2R R3, SR_TID.X ;  /* 0x0000000000037919 */ /* 0x000eac0000002100 */
[----:B------:R-:W0:Y:S08]  /*0050*/  LDC R21, c[0x0][0x364] ;  /* 0x0000d900ff157b82 */ /* 0x000e300000000800 */
[----:B------:R-:W2:Y:S08]  /*0060*/  S2UR UR5, SR_CTAID.X ;  /* 0x00000000000579c3 */ /* 0x000eb00000002500 */
[----:B------:R-:W2:Y:S01]  /*0070*/  LDC R2, c[0x0][0x360] ;  /* 0x0000d800ff027b82 */ /* 0x000ea20000000800 */
[----:B0-----:R-:W-:-:S02]  /*0080*/  IMAD R21, R21, UR4, R0 ;  /* 0x0000000415157c24 */ /* 0x001fc4000f8e0200 */
[----:B--2---:R-:W-:-:S05]  /*0090*/  IMAD R0, R2, UR5, R3 ;  /* 0x0000000502007c24 */ /* 0x004fca000f8e0203 */
[----:B------:R-:W-:-:S04]  /*00a0*/  VIMNMX R2, PT, PT, R21, R0, !PT ;  /* 0x0000000015027248 */ /* 0x000fc80007fe0100 */
[----:B-1----:R-:W-:-:S13]  /*00b0*/  ISETP.GE.AND P0, PT, R2, UR18, PT ;  /* 0x0000001202007c0c */ /* 0x002fda000bf06270 */
[----:B------:R-:W-:Y:S05]  /*00c0*/  @P0 EXIT ;  /* 0x000000000000094d */ /* 0x000fea0003800000 */
[----:B------:R-:W-:Y:S02]  /*00d0*/  UISETP.GE.U32.AND UP0, UPT, UR18, 0x8, UPT ;  /* 0x000000081200788c */ /* 0x000fe4000bf06070 */
[----:B------:R-:W-:Y:S01]  /*00e0*/  IMAD R21, R21, UR18, RZ ;  /* 0x0000001215157c24 */ /* 0x000fe2000f8e02ff */
[----:B------:R-:W-:Y:S01]  /*00f0*/  CS2R R12, SRZ ;  /* 0x00000000000c7805 */ /* 0x000fe2000001ff00 */
[----:B------:R-:W0:Y:S01]  /*0100*/  LDCU.64 UR16, c[0x0][0x358] ;  /* 0x00006b00ff1077ac */ /* 0x000e220008000a00 */
[----:B------:R-:W-:-:S04]  /*0110*/  UMOV UR4, URZ ;  /* 0x000000ff00047c82 */ /* 0x000fc80008000000 */
[----:B------:R-:W-:Y:S05]  /*0120*/  BRA.U !UP0, `(.L_x_0) ;  /* 0x0000000508147547 */ /* 0x000fea000b800000 */
[----:B------:R-:W1:Y:S01]  /*0130*/  LDCU.128 UR20, c[0x0][0x380] ;  /* 0x00007000ff1477ac */ /* 0x000e620008000c00 */
[----:B------:R-:W-:Y:S01]  /*0140*/  IMAD.MOV.U32 R20, RZ, RZ, R0 ;  /* 0x000000ffff147224 */ /* 0x000fe200078e0000 */
[----:B------:R-:W-:Y:S01]  /*0150*/  CS2R R12, SRZ ;  /* 0x00000000000c7805 */ /* 0x000fe2000001ff00 */
[----:B------:R-:W-:-:S04]  /*0160*/  ULOP3.LUT UR4, UR18, 0x7ffffff8, URZ, 0xc0, !UPT ;  /* 0x7ffffff812047892 */ /* 0x000fc8000f8ec0ff */
[----:B------:R-:W-:Y:S01]  /*0170*/  UIADD3 UR4, UPT, UPT, -UR4, URZ, URZ ;  /* 0x000000ff04047290 */ /* 0x000fe2000fffe1ff */
[----:B-1----:R-:W-:Y:S01]  /*0180*/  MOV R2, UR20 ;  /* 0x0000001400027c02 */ /* 0x002fe20008000f00 */
[----:B------:R-:W-:Y:S01]  /*0190*/  IMAD.U32 R3, RZ, RZ, UR21 ;  /* 0x00000015ff037e24 */ /* 0x000fe2000f8e00ff */
[----:B------:R-:W-:Y:S02]  /*01a0*/  UIMAD.WIDE UR6, UR18, 0x18, UR22 ;  /* 0x00000018120678a5 */ /* 0x000fe4000f8e0216 */
[----:B------:R-:W-:Y:S01]  /*01b0*/  UIMAD.WIDE UR8, UR18, 0x20, UR22 ;  /* 0x00000020120878a5 */ /* 0x000fe2000f8e0216 */
[----:B------:R-:W-:Y:S01]  /*01c0*/  IMAD.WIDE.U32 R2, R21, 0x8, R2 ;  /* 0x0000000815027825 */ /* 0x000fe200078e0002 */
[----:B------:R-:W-:Y:S02]  /*01d0*/  UIMAD.WIDE UR10, UR18, 0x28, UR22 ;  /* 0x00000028120a78a5 */ /* 0x000fe4000f8e0216 */
[----:B------:R-:W-:Y:S01]  /*01e0*/  UIMAD.WIDE UR12, UR18, 0x30, UR22 ;  /* 0x00000030120c78a5 */ /* 0x000fe2000f8e0216 */
[----:B------:R-:W-:Y:S01]  /*01f0*/  IADD3 R8, P0, PT, R2, 0x20, RZ ;  /* 0x0000002002087810 */ /* 0x000fe20007f1e0ff */
[----:B------:R-:W-:-:S03]  /*0200*/  UIMAD.WIDE UR14, UR18, 0x38, UR22 ;  /* 0x00000038120e78a5 */ /* 0x000fc6000f8e0216 */
[----:B------:R-:W-:-:S09]  /*0210*/  IADD3.X R9, PT, PT, RZ, R3, RZ, P0, !PT ;  /* 0x00000003ff097210 */ /* 0x000fd200007fe4ff */
.L_x_1:
[----:B------:R-:W-:Y:S01]  /*0220*/  HFMA2 R23, -RZ, RZ, 0, 4.76837158203125e-07 ;  /* 0x00000008ff177431 */ /* 0x000fe200000001ff */
[----:B------:R-:W-:Y:S01]  /*0230*/  UIMAD.WIDE UR24, UR18, 0x8, UR22 ;  /* 0x00000008121878a5 */ /* 0x000fe2000f8e0216 */
[----:B------:R-:W-:Y:S01]  /*0240*/  IMAD.MOV.U32 R2, RZ, RZ, R8 ;  /* 0x000000ffff027224 */ /* 0x000fe200078e0008 */
[----:B------:R-:W-:Y:S01]  /*0250*/  MOV R3, R9 ;  /* 0x0000000900037202 */ /* 0x000fe20000000f00 */
[----:B------:R-:W-:-:S03]  /*0260*/  UIMAD.WIDE UR20, UR18, 0x10, UR22 ;  /* 0x00000010121478a5 */ /* 0x000fc6000f8e0216 */
[----:B------:R-:W-:Y:S01]  /*0270*/  MOV R19, UR25 ;  /* 0x0000001900137c02 */ /* 0x000fe20008000f00 */
[----:B------:R-:W-:Y:S01]  /*0280*/  IMAD.U32 R18, RZ, RZ, UR24 ;  /* 0x00000018ff127e24 */ /* 0x000fe2000f8e00ff */
[----:B0-----:R-:W2:Y:S01]  /*0290*/  LDG.E.64 R24, desc[UR16][R2.64+-0x20] ;  /* 0xffffe01002187981 */ /* 0x001ea2000c1e1b00 */
[C---:B------:R-:W-:Y:S01]  /*02a0*/  IMAD.WIDE R22, R20.reuse, R23, UR22 ;  /* 0x0000001614167e25 */ /* 0x040fe2000f8e0217 */
[----:B------:R-:W-:Y:S02]  /*02b0*/  MOV R16, UR20 ;  /* 0x0000001400107c02 */ /* 0x000fe40008000f00 */
[----:B------:R-:W3:Y:S01]  /*02c0*/  LDG.E.64 R10, desc[UR16][R2.64+-0x18] ;  /* 0xffffe810020a7981 */ /* 0x000ee2000c1e1b00 */
[----:B------:R-:W-:-:S03]  /*02d0*/  IMAD.WIDE R18, R20, 0x8, R18 ;  /* 0x0000000814127825 */ /* 0x000fc600078e0212 */
[----:B------:R-:W2:Y:S01]  /*02e0*/  LDG.E.64 R22, desc[UR16][R22.64] ;  /* 0x0000001016167981 */ /* 0x000ea2000c1e1b00 */
[----:B------:R-:W-:-:S03]  /*02f0*/  IMAD.U32 R17, RZ, RZ, UR21 ;  /* 0x00000015ff117e24 */ /* 0x000fc6000f8e00ff */
[----:B------:R-:W3:Y:S01]  /*0300*/  LDG.E.64 R18, desc[UR16][R18.64] ;  /* 0x0000001012127981 */ /* 0x000ee2000c1e1b00 */
[----:B------:R-:W-:-:S04]  /*0310*/  IMAD.WIDE R16, R20, 0x8, R16 ;  /* 0x0000000814107825 */ /* 0x000fc800078e0210 */
[----:B------:R-:W-:Y:S01]  /*0320*/  HFMA2 R9, -RZ, RZ, 0, 4.76837158203125e-07 ;  /* 0x00000008ff097431 */ /* 0x000fe200000001ff */
[----:B------:R-:W4:Y:S04]  /*0330*/  LDG.E.64 R14, desc[UR16][R2.64+-0x10] ;  /* 0xfffff010020e7981 */ /* 0x000f28000c1e1b00 */
[----:B------:R-:W4:Y:S01]  /*0340*/  LDG.E.64 R16, desc[UR16][R16.64] ;  /* 0x0000001010107981 */ /* 0x000f22000c1e1b00 */
[----:B------:R-:W-:-:S03]  /*0350*/  IMAD.WIDE R8, R20, R9, UR6 ;  /* 0x0000000614087e25 */ /* 0x000fc6000f8e0209 */
[----:B------:R-:W5:Y:S04]  /*0360*/  LDG.E.64 R6, desc[UR16][R2.64+-0x8] ;  /* 0xfffff81002067981 */ /* 0x000f68000c1e1b00 */
[----:B------:R-:W5:Y:S01]  /*0370*/  LDG.E.64 R8, desc[UR16][R8.64] ;  /* 0x0000001008087981 */ /* 0x000f62000c1e1b00 */
[----:B------:R-:W-:-:S05]  /*0380*/  MOV R5, 0x8 ;  /* 0x0000000800057802 */ /* 0x000fca0000000f00 */
[----:B------:R-:W-:-:S06]  /*0390*/  IMAD.WIDE R4, R20, R5, UR8 ;  /* 0x0000000814047e25 */ /* 0x000fcc000f8e0205 */
[----:B------:R-:W5:Y:S01]  /*03a0*/  LDG.E.64 R4, desc[UR16][R4.64] ;  /* 0x0000001004047981 */ /* 0x000f62000c1e1b00 */
[----:B--2---:R-:W-:Y:S01]  /*03b0*/  DFMA R24, R24, R22, R12 ;  /* 0x000000161818722b */ /* 0x004fe2000000000c */
[----:B------:R-:W-:Y:S02]  /*03c0*/  IMAD.MOV.U32 R23, RZ, RZ, 0x8 ;  /* 0x00000008ff177424 */ /* 0x000fe400078e00ff */
[----:B------:R-:W2:Y:S02]  /*03d0*/  LDG.E.64 R12, desc[UR16][R2.64] ;  /* 0x00000010020c7981 */ /* 0x000ea4000c1e1b00 */
[----:B------:R-:W-:-:S03]  /*03e0*/  IMAD.WIDE R22, R20, R23, UR10 ;  /* 0x0000000a14167e25 */ /* 0x000fc6000f8e0217 */
[----:B---3--:R-:W-:Y:S01]  /*03f0*/  DFMA R18, R10, R18, R24 ;  /* 0x000000120a12722b */ /* 0x008fe20000000018 */
[----:B------:R-:W-:Y:S01]  /*0400*/  MOV R25, 0x8 ;  /* 0x0000000800197802 */ /* 0x000fe20000000f00 */
[----:B------:R-:W3:Y:S04]  /*0410*/  LDG.E.64 R10, desc[UR16][R2.64+0x8] ;  /* 0x00000810020a7981 */ /* 0x000ee8000c1e1b00 */
[----:B------:R-:W3:Y:S01]  /*0420*/  LDG.E.64 R22, desc[UR16][R22.64] ;  /* 0x0000001016167981 */ /* 0x000ee2000c1e1b00 */
[C---:B------:R-:W-:Y:S01]  /*0430*/  IMAD.WIDE R24, R20.reuse, R25, UR12 ;  /* 0x0000000c14187e25 */ /* 0x040fe2000f8e0219 */
[----:B----4-:R-:W-:Y:S01]  /*0440*/  DFMA R16, R14, R16, R18 ;  /* 0x000000100e10722b */ /* 0x010fe20000000012 */
[----:B------:R-:W-:Y:S01]  /*0450*/  MOV R19, 0x8 ;  /* 0x0000000800137802 */ /* 0x000fe20000000f00 */
[----:B------:R-:W4:Y:S04]  /*0460*/  LDG.E.64 R14, desc[UR16][R2.64+0x10] ;  /* 0x00001010020e7981 */ /* 0x000f28000c1e1b00 */
[----:B------:R-:W4:Y:S01]  /*0470*/  LDG.E.64 R24, desc[UR16][R24.64] ;  /* 0x0000001018187981 */ /* 0x000f22000c1e1b00 */
[----:B------:R-:W-:Y:S01]  /*0480*/  IMAD.WIDE R18, R20, R19, UR14 ;  /* 0x0000000e14127e25 */ /* 0x000fe2000f8e0213 */
[----:B-----5:R-:W-:-:S02]  /*0490*/  DFMA R8, R6, R8, R16 ;  /* 0x000000080608722b */ /* 0x020fc40000000010 */
[----:B------:R-:W5:Y:S04]  /*04a0*/  LDG.E.64 R6, desc[UR16][R2.64+0x18] ;  /* 0x0000181002067981 */ /* 0x000f68000c1e1b00 */
[----:B------:R-:W5:Y:S01]  /*04b0*/  LDG.E.64 R18, desc[UR16][R18.64] ;  /* 0x0000001012127981 */ /* 0x000f62000c1e1b00 */
[----:B------:R-:W-:-:S04]  /*04c0*/  UIADD3 UR4, UPT, UPT, UR4, 0x8, URZ ;  /* 0x0000000804047890 */ /* 0x000fc8000fffe0ff */
[----:B------:R-:W-:Y:S01]  /*04d0*/  UISETP.NE.AND UP0, UPT, UR4, URZ, UPT ;  /* 0x000000ff0400728c */ /* 0x000fe2000bf05270 */
[----:B--2---:R-:W-:-:S08]  /*04e0*/  DFMA R4, R12, R4, R8 ;  /* 0x000000040c04722b */ /* 0x004fd00000000008 */
[----:B---3--:R-:W-:-:S08]  /*04f0*/  DFMA R4, R10, R22, R4 ;  /* 0x000000160a04722b */ /* 0x008fd00000000004 */
[----:B----4-:R-:W-:Y:S01]  /*0500*/  DFMA R4, R14, R24, R4 ;  /* 0x000000180e04722b */ /* 0x010fe20000000004 */
[----:B------:R-:W-:-:S07]  /*0510*/  IADD3 R8, P0, PT, R2, 0x40, RZ ;  /* 0x0000004002087810 */ /* 0x000fce0007f1e0ff */
[----:B-----5:R-:W-:Y:S01]  /*0520*/  DFMA R12, R6, R18, R4 ;  /* 0x00000012060c722b */ /* 0x020fe20000000004 */
[----:B------:R-:W-:Y:S01]  /*0530*/  IMAD.U32 R5, RZ, RZ, UR18 ;  /* 0x00000012ff057e24 */ /* 0x000fe2000f8e00ff */
[----:B------:R-:W-:-:S04]  /*0540*/  IADD3.X R9, PT, PT, RZ, R3, RZ, P0, !PT ;  /* 0x00000003ff097210 */ /* 0x000fc800007fe4ff */
[----:B------:R-:W-:Y:S01]  /*0550*/  LEA R20, R5, R20, 0x3 ;  /* 0x0000001405147211 */ /* 0x000fe200078e18ff */
[----:B------:R-:W-:Y:S06]  /*0560*/  BRA.U UP0, `(.L_x_1) ;  /* 0xfffffffd002c7547 */ /* 0x000fec000b83ffff */
[----:B------:R-:W-:-:S12]  /*0570*/  ULOP3.LUT UR4, UR18, 0x7ffffff8, URZ, 0xc0, !UPT ;  /* 0x7ffffff812047892 */ /* 0x000fd8000f8ec0ff */
.L_x_0:
[----:B------:R-:W-:-:S04]  /*0580*/  ULOP3.LUT UR6, UR18, 0x7, URZ, 0xc0, !UPT ;  /* 0x0000000712067892 */ /* 0x000fc8000f8ec0ff */
[----:B------:R-:W-:-:S09]  /*0590*/  UISETP.NE.AND UP0, UPT, UR6, URZ, UPT ;  /* 0x000000ff0600728c */ /* 0x000fd2000bf05270 */
[----:B------:R-:W-:Y:S05]  /*05a0*/  BRA.U !UP0, `(.L_x_2) ;  /* 0x0000000508387547 */ /* 0x000fea000b800000 */
[----:B------:R-:W-:Y:S02]  /*05b0*/  UISETP.GE.U32.AND UP0, UPT, UR6, 0x4, UPT ;  /* 0x000000040600788c */ /* 0x000fe4000bf06070 */
[----:B------:R-:W-:-:S04]  /*05c0*/  ULOP3.LUT UR5, UR18, 0x3, URZ, 0xc0, !UPT ;  /* 0x0000000312057892 */ /* 0x000fc8000f8ec0ff */
[----:B------:R-:W-:-:S03]  /*05d0*/  UISETP.NE.AND UP1, UPT, UR5, URZ, UPT ;  /* 0x000000ff0500728c */ /* 0x000fc6000bf25270 */
[----:B------:R-:W-:Y:S08]  /*05e0*/  BRA.U !UP0, `(.L_x_3) ;  /* 0x00000001087c7547 */ /* 0x000ff0000b800000 */
[----:B------:R-:W1:Y:S01]  /*05f0*/  LDC.64 R10, c[0x0][0x380] ;  /* 0x0000e000ff0a7b82 */ /* 0x000e620000000a00 */
[----:B------:R-:W2:Y:S01]  /*0600*/  LDCU.64 UR6, c[0x0][0x380] ;  /* 0x00007000ff0677ac */ /* 0x000ea20008000a00 */
[----:B------:R-:W-:Y:S01]  /*0610*/  IMAD.U32 R5, RZ, RZ, UR4 ;  /* 0x00000004ff057e24 */ /* 0x000fe2000f8e00ff */
[C---:B------:R-:W-:Y:S01]  /*0620*/  IADD3 R3, PT, PT, R21.reuse, UR4, RZ ;  /* 0x0000000415037c10 */ /* 0x040fe2000fffe0ff */
[----:B------:R-:W-:Y:S01]  /*0630*/  IMAD.U32 R23, RZ, RZ, UR18 ;  /* 0x00000012ff177e24 */ /* 0x000fe2000f8e00ff */
[----:B------:R-:W-:Y:S01]  /*0640*/  IADD3 R2, P0, PT, R21, UR4, RZ ;  /* 0x0000000415027c10 */ /* 0x000fe2000ff1e0ff */
[----:B------:R-:W-:Y:S02]  /*0650*/  IMAD R5, R5, UR18, R0 ;  /* 0x0000001205057c24 */ /* 0x000fe4000f8e0200 */
[----:B------:R-:W3:Y:S01]  /*0660*/  LDC.64 R18, c[0x0][0x388] ;  /* 0x0000e200ff127b82 */ /* 0x000ee20000000a00 */
[----:B------:R-:W-:Y:S01]  /*0670*/  MOV R25, UR18 ;  /* 0x0000001200197c02 */ /* 0x000fe20008000f00 */
[----:B-1----:R-:W-:Y:S01]  /*0680*/  IMAD.WIDE.U32 R10, R3, 0x8, R10 ;  /* 0x00000008030a7825 */ /* 0x002fe200078e000a */
[----:B------:R-:W-:-:S02]  /*0690*/  IADD3.X R3, PT, PT, RZ, RZ, RZ, P0, !PT ;  /* 0x000000ffff037210 */ /* 0x000fc400007fe4ff */
[----:B--2---:R-:W-:-:S03]  /*06a0*/  LEA R16, P0, R2, UR6, 0x3 ;  /* 0x0000000602107c11 */ /* 0x004fc6000f8018ff */
[----:B0-----:R-:W2:Y:S01]  /*06b0*/  LDG.E.64 R10, desc[UR16][R10.64] ;  /* 0x000000100a0a7981 */ /* 0x001ea2000c1e1b00 */
[----:B---3--:R-:W-:Y:S01]  /*06c0*/  IMAD.WIDE R18, R5, 0x8, R18 ;  /* 0x0000000805127825 */ /* 0x008fe200078e0212 */
[----:B------:R-:W-:-:S04]  /*06d0*/  LEA.HI.X R17, R2, UR7, R3, 0x3, P0 ;  /* 0x0000000702117c11 */ /* 0x000fc800080f1c03 */
[----:B------:R-:W2:Y:S01]  /*06e0*/  LDG.E.64 R14, desc[UR16][R18.64] ;  /* 0x00000010120e7981 */ /* 0x000ea2000c1e1b00 */
[----:B------:R-:W-:-:S03]  /*06f0*/  IMAD.WIDE R22, R23, 0x8, R18 ;  /* 0x0000000817167825 */ /* 0x000fc600078e0212 */
[----:B------:R-:W3:Y:S04]  /*0700*/  LDG.E.64 R6, desc[UR16][R16.64+0x8] ;  /* 0x0000081010067981 */ /* 0x000ee8000c1e1b00 */
[----:B------:R-:W3:Y:S01]  /*0710*/  LDG.E.64 R8, desc[UR16][R22.64] ;  /* 0x0000001016087981 */ /* 0x000ee2000c1e1b00 */
[----:B------:R-:W-:Y:S01]  /*0720*/  IMAD.WIDE R24, R25, 0x8, R22 ;  /* 0x0000000819187825 */ /* 0x000fe200078e0216 */
[----:B------:R-:W-:Y:S02]  /*0730*/  MOV R27, UR18 ;  /* 0x00000012001b7c02 */ /* 0x000fe40008000f00 */
[----:B------:R-:W4:Y:S04]  /*0740*/  LDG.E.64 R2, desc[UR16][R16.64+0x10] ;  /* 0x0000101010027981 */ /* 0x000f28000c1e1b00 */
[----:B------:R-:W4:Y:S01]  /*0750*/  LDG.E.64 R4, desc[UR16][R24.64] ;  /* 0x0000001018047981 */ /* 0x000f22000c1e1b00 */
[----:B------:R-:W-:-:S03]  /*0760*/  IMAD.WIDE R26, R27, 0x8, R24 ;  /* 0x000000081b1a7825 */ /* 0x000fc600078e0218 */
[----:B------:R-:W5:Y:S04]  /*0770*/  LDG.E.64 R18, desc[UR16][R16.64+0x18] ;  /* 0x0000181010127981 */ /* 0x000f68000c1e1b00 */
[----:B------:R-:W5:Y:S01]  /*0780*/  LDG.E.64 R26, desc[UR16][R26.64] ;  /* 0x000000101a1a7981 */ /* 0x000f62000c1e1b00 */
[----:B------:R-:W-:Y:S01]  /*0790*/  UIADD3 UR4, UPT, UPT, UR4, 0x4, URZ ;  /* 0x0000000404047890 */ /* 0x000fe2000fffe0ff */
[----:B--2---:R-:W-:-:S08]  /*07a0*/  DFMA R10, R10, R14, R12 ;  /* 0x0000000e0a0a722b */ /* 0x004fd0000000000c */
[----:B---3--:R-:W-:-:S08]  /*07b0*/  DFMA R6, R6, R8, R10 ;  /* 0x000000080606722b */ /* 0x008fd0000000000a */
[----:B----4-:R-:W-:-:S08]  /*07c0*/  DFMA R2, R2, R4, R6 ;  /* 0x000000040202722b */ /* 0x010fd00000000006 */
[----:B-----5:R-:W-:-:S11]  /*07d0*/  DFMA R12, R18, R26, R2 ;  /* 0x0000001a120c722b */ /* 0x020fd60000000002 */
.L_x_3:
[----:B------:R-:W-:Y:S05]  /*07e0*/  BRA.U !UP1, `(.L_x_2) ;  /* 0x0000000109a87547 */ /* 0x000fea000b800000 */
[----:B------:R-:W-:Y:S01]  /*07f0*/  UISETP.NE.AND UP0, UPT, UR5, 0x1, UPT ;  /* 0x000000010500788c */ /* 0x000fe2000bf05270 */
[----:B------:R-:W-:Y:S01]  /*0800*/  IMAD.U32 R9, RZ, RZ, UR4 ;  /* 0x00000004ff097e24 */ /* 0x000fe2000f8e00ff */
[----:B------:R-:W-:Y:S02]  /*0810*/  ULOP3.LUT UR5, UR18, 0x1, URZ, 0xc0, !UPT ;  /* 0x0000000112057892 */ /* 0x000fe4000f8ec0ff */
[----:B------:R-:W-:Y:S02]  /*0820*/  MOV R11, UR18 ;  /* 0x00000012000b7c02 */ /* 0x000fe40008000f00 */
[----:B------:R-:W-:Y:S01]  /*0830*/  PLOP3.LUT P1, PT, PT, PT, UP0, 0x80, 0x8 ;  /* 0x000000000008781c */ /* 0x000fe20003f2f008 */
[----:B------:R-:W-:-:S04]  /*0840*/  UISETP.NE.U32.AND UP1, UPT, UR5, 0x1, UPT ;  /* 0x000000010500788c */ /* 0x000fc8000bf25070 */
[----:B------:R-:W1:Y:S02]  /*0850*/  @UP0 LDCU.128 UR8, c[0x0][0x380] ;  /* 0x00007000ff0807ac */ /* 0x000e640008000c00 */
[----:B------:R-:W-:Y:S01]  /*0860*/  PLOP3.LUT P0, PT, PT, PT, UP1, 0x80, 0x8 ;  /* 0x000000000008781c */ /* 0x000fe20003f0f018 */
[----:B------:R-:W2:Y:S05]  /*0870*/  @UP0 LDCU.64 UR6, c[0x0][0x380] ;  /* 0x00007000ff0607ac */ /* 0x000eaa0008000a00 */
[C---:B------:R-:W-:Y:S01]  /*0880*/  @P1 IADD3 R7, PT, PT, R21.reuse, UR4, RZ ;  /* 0x0000000415071c10 */ /* 0x040fe2000fffe0ff */
[----:B------:R-:W3:Y:S01]  /*0890*/  @!UP1 LDCU.128 UR12, c[0x0][0x380] ;  /* 0x00007000ff0c97ac */ /* 0x000ee20008000c00 */
[----:B------:R-:W-:Y:S01]  /*08a0*/  @P1 IADD3 R6, P2, PT, R21, UR4, RZ ;  /* 0x0000000415061c10 */ /* 0x000fe2000ff5e0ff */
[----:B------:R-:W-:Y:S01]  /*08b0*/  @P1 IMAD R9, R9, UR18, R0 ;  /* 0x0000001209091c24 */ /* 0x000fe2000f8e0200 */
[----:B------:R-:W-:Y:S01]  /*08c0*/  @UP0 UIADD3 UR4, UPT, UPT, UR4, 0x2, URZ ;  /* 0x0000000204040890 */ /* 0x000fe2000fffe0ff */
[----:B-1----:R-:W-:Y:S01]  /*08d0*/  MOV R2, UR8 ;  /* 0x0000000800027c02 */ /* 0x002fe20008000f00 */
[----:B------:R-:W-:Y:S01]  /*08e0*/  IMAD.U32 R3, RZ, RZ, UR9 ;  /* 0x00000009ff037e24 */ /* 0x000fe2000f8e00ff */
[----:B------:R-:W-:-:S02]  /*08f0*/  MOV R4, UR10 ;  /* 0x0000000a00047c02 */ /* 0x000fc40008000f00 */
[----:B------:R-:W-:Y:S01]  /*0900*/  MOV R5, UR11 ;  /* 0x0000000b00057c02 */ /* 0x000fe20008000f00 */
[----:B------:R-:W-:-:S04]  /*0910*/  @P1 IMAD.WIDE.U32 R2, R7, 0x8, R2 ;  /* 0x0000000807021825 */ /* 0x000fc800078e0002 */
[----:B------:R-:W-:Y:S01]  /*0920*/  @P1 IMAD.WIDE R4, R9, 0x8, R4 ;  /* 0x0000000809041825 */ /* 0x000fe200078e0204 */
[----:B------:R-:W-:Y:S01]  /*0930*/  MOV R19, UR4 ;  /* 0x0000000400137c02 */ /* 0x000fe20008000f00 */
[----:B0-----:R-:W4:Y:S02]  /*0940*/  @P1 LDG.E.64 R2, desc[UR16][R2.64] ;  /* 0x0000001002021981 */ /* 0x001f24000c1e1b00 */
[----:B------:R-:W-:Y:S01]  /*0950*/  @P1 IMAD.X R7, RZ, RZ, RZ, P2 ;  /* 0x000000ffff071224 */ /* 0x000fe200010e06ff */
[----:B--2---:R-:W-:-:S04]  /*0960*/  @P1 LEA R8, P2, R6, UR6, 0x3 ;  /* 0x0000000606081c11 */ /* 0x004fc8000f8418ff */
[----:B------:R-:W-:Y:S01]  /*0970*/  @P1 LEA.HI.X R9, R6, UR7, R7, 0x3, P2 ;  /* 0x0000000706091c11 */ /* 0x000fe200090f1c07 */
[----:B------:R-:W-:Y:S02]  /*0980*/  @P1 IMAD.WIDE R6, R11, 0x8, R4 ;  /* 0x000000080b061825 */ /* 0x000fe400078e0204 */
[----:B------:R-:W4:Y:S01]  /*0990*/  @P1 LDG.E.64 R4, desc[UR16][R4.64] ;  /* 0x0000001004041981 */ /* 0x000f22000c1e1b00 */
[----:B---3--:R-:W-:Y:S01]  /*09a0*/  MOV R14, UR12 ;  /* 0x0000000c000e7c02 */ /* 0x008fe20008000f00 */
[----:B------:R-:W-:Y:S01]  /*09b0*/  IMAD.U32 R15, RZ, RZ, UR13 ;  /* 0x0000000dff0f7e24 */ /* 0x000fe2000f8e00ff */
[----:B------:R-:W-:Y:S01]  /*09c0*/  MOV R10, UR14 ;  /* 0x0000000e000a7c02 */ /* 0x000fe20008000f00 */
[----:B------:R-:W-:Y:S01]  /*09d0*/  IMAD.U32 R11, RZ, RZ, UR15 ;  /* 0x0000000fff0b7e24 */ /* 0x000fe2000f8e00ff */
[----:B------:R-:W-:Y:S01]  /*09e0*/  @!P0 IADD3 R17, PT, PT, R21, UR4, RZ ;  /* 0x0000000415118c10 */ /* 0x000fe2000fffe0ff */
[----:B------:R-:W-:Y:S01]  /*09f0*/  @!P0 IMAD R19, R19, UR18, R0 ;  /* 0x0000001213138c24 */ /* 0x000fe2000f8e0200 */
[----:B------:R-:W2:Y:S04]  /*0a00*/  @P1 LDG.E.64 R6, desc[UR16][R6.64] ;  /* 0x0000001006061981 */ /* 0x000ea8000c1e1b00 */
[----:B------:R-:W2:Y:S01]  /*0a10*/  @P1 LDG.E.64 R8, desc[UR16][R8.64+0x8] ;  /* 0x0000081008081981 */ /* 0x000ea2000c1e1b00 */
[----:B------:R-:W-:-:S04]  /*0a20*/  @!P0 IMAD.WIDE.U32 R14, R17, 0x8, R14 ;  /* 0x00000008110e8825 */ /* 0x000fc800078e000e */
[----:B------:R-:W-:Y:S02]  /*0a30*/  @!P0 IMAD.WIDE R10, R19, 0x8, R10 ;  /* 0x00000008130a8825 */ /* 0x000fe400078e020a */
[----:B------:R-:W3:Y:S04]  /*0a40*/  @!P0 LDG.E.64 R14, desc[UR16][R14.64] ;  /* 0x000000100e0e8981 */ /* 0x000ee8000c1e1b00 */
[----:B------:R-:W3:Y:S01]  /*0a50*/  @!P0 LDG.E.64 R10, desc[UR16][R10.64] ;  /* 0x000000100a0a8981 */ /* 0x000ee2000c1e1b00 */
[----:B----4-:R-:W-:-:S08]  /*0a60*/  @P1 DFMA R2, R2, R4, R12 ;  /* 0x000000040202122b */ /* 0x010fd0000000000c */
[----:B--2---:R-:W-:-:S08]  /*0a70*/  @P1 DFMA R12, R8, R6, R2 ;  /* 0x00000006080c122b */ /* 0x004fd00000000002 */
[----:B---3--:R-:W-:-:S11]  /*0a80*/  @!P0 DFMA R12, R14, R10, R12 ;  /* 0x0000000a0e0c822b */ /* 0x008fd6000000000c */
.L_x_2:
[----:B------:R-:W1:Y:S01]  /*0a90*/  LDC.64 R2, c[0x0][0x390] ;  /* 0x0000e400ff027b82 */ /* 0x000e620000000a00 */
[----:B------:R-:W-:-:S05]  /*0aa0*/  IADD3 R21, PT, PT, R0, R21, RZ ;  /* 0x0000001500157210 */ /* 0x000fca0007ffe0ff */
[----:B-1----:R-:W-:-:S05]  /*0ab0*/  IMAD.WIDE R2, R21, 0x8, R2 ;  /* 0x0000000815027825 */ /* 0x002fca00078e0202 */
[----:B0-----:R-:W-:Y:S01]  /*0ac0*/  STG.E.64 desc[UR16][R2.64], R12 ;  /* 0x0000000c02007986 */ /* 0x001fe2000c101b10 */
[----:B------:R-:W-:Y:S05]  /*0ad0*/  EXIT ;  /* 0x000000000000794d */ /* 0x000fea0003800000 */
.L_x_4:
[----:B------:R-:W-:-:S00]  /*0ae0*/  BRA `(.L_x_4) ;  /* 0xfffffffc00fc7947 */ /* 0x000fc0000383ffff */
[----:B------:R-:W-:-:S00]  /*0af0*/  NOP ;  /* 0x0000000000007918 */ /* 0x000fc00000000000 */
        /* <DEDUP_REMOVED lines=8> */
.L_x_5:


//--------------------- .nv.shared.reserved.0     --------------------------
	.section	.nv.shared.reserved.0,"aw",@nobits
	.weak		__nv_reservedSMEM_offset_0_alias
	.size		__nv_reservedSMEM_offset_0_alias, 0, 64
	.other		__nv_reservedSMEM_offset_0_alias,@"STO_CUDA_RESERVED_SHARED STV_DEFAULT"
__nv_reservedSMEM_offset_0_alias:
	.zero		0
	.zero		64


//--------------------- .nv.constant0._Z9matrixMulPdS_S_i --------------------------
	.section	.nv.constant0._Z9matrixMulPdS_S_i,"a",@progbits
	.sectionflags	@""
	.align	4
.nv.constant0._Z9matrixMulPdS_S_i:
	.zero		924


//--------------------- SYMBOLS --------------------------

	.type		.nv.reservedSmem.offset0,@object
	.size		.nv.reservedSmem.offset0,0x4
